//
// Generated by NVIDIA NVVM Compiler
//
// Compiler Build ID: CL-36424714
// Cuda compilation tools, release 13.0, V13.0.88
// Based on NVVM 20.0.0
//

.version 9.0
.target sm_100
.address_size 64

	// .globl	_Z10matrix_addPKfS0_Pfi

.visible .entry _Z10matrix_addPKfS0_Pfi(
	.param .u64 .ptr .align 1 _Z10matrix_addPKfS0_Pfi_param_0,
	.param .u64 .ptr .align 1 _Z10matrix_addPKfS0_Pfi_param_1,
	.param .u64 .ptr .align 1 _Z10matrix_addPKfS0_Pfi_param_2,
	.param .u32 _Z10matrix_addPKfS0_Pfi_param_3
)
{
	.reg .pred 	%p<2>;
	.reg .b32 	%r<6>;
	.reg .b32 	%f<4>;
	.reg .b64 	%rd<11>;

	ld.param.u64 	%rd1, [_Z10matrix_addPKfS0_Pfi_param_0];
	ld.param.u64 	%rd2, [_Z10matrix_addPKfS0_Pfi_param_1];
	ld.param.u64 	%rd3, [_Z10matrix_addPKfS0_Pfi_param_2];
	ld.param.u32 	%r2, [_Z10matrix_addPKfS0_Pfi_param_3];
	mov.u32 	%r3, %ctaid.x;
	mov.u32 	%r4, %ntid.x;
	mov.u32 	%r5, %tid.x;
	mad.lo.s32 	%r1, %r3, %r4, %r5;
	setp.ge.s32 	%p1, %r1, %r2;
	@%p1 bra 	$L__BB0_2;
	cvta.to.global.u64 	%rd4, %rd1;
	cvta.to.global.u64 	%rd5, %rd2;
	cvta.to.global.u64 	%rd6, %rd3;
	mul.wide.s32 	%rd7, %r1, 4;
	add.s64 	%rd8, %rd4, %rd7;
	ld.global.f32 	%f1, [%rd8];
	add.s64 	%rd9, %rd5, %rd7;
	ld.global.f32 	%f2, [%rd9];
	add.f32 	%f3, %f1, %f2;
	add.s64 	%rd10, %rd6, %rd7;
	st.global.f32 	[%rd10], %f3;
$L__BB0_2:
	ret;

}


// ===== COMPILED SASS (sm_100) =====

	.target	sm_100

	.elftype	@"ET_EXEC"


//--------------------- .note.nv.tkinfo           --------------------------
	.section	.note.nv.tkinfo,"",@"SHT_NOTE"
	.sectionflags	@"SHF_NOTE_NV_TKINFO"
	.tkinfo
        /*0018*/ 	.word	0x00000002
        /*0030*/ 	.string	""
        /*0030*/ 	.string	"ptxas"
        /*0030*/ 	.string	"Cuda compilation tools, release 13.0, V13.0.88"
        /*0030*/ 	.string	"Build cuda_13.0.r13.0/compiler.36424714_0"
        /*0030*/ 	.string	"-arch sm_100 -m 64 "



//--------------------- .note.nv.cuinfo           --------------------------
	.section	.note.nv.cuinfo,"",@"SHT_NOTE"
	.sectionflags	@"SHF_NOTE_NV_CUINFO"
        /*0018*/ 	.short	0x0002
        /*001a*/ 	.short	0x0064
        /*001c*/ 	.short	0x0082
	.zero		2


//--------------------- .nv.info                  --------------------------
	.section	.nv.info,"",@"SHT_CUDA_INFO"
	.align	4


	//----- nvinfo : EIATTR_REGCOUNT
	.align		4
        /*0000*/ 	.byte	0x04, 0x2f
        /*0002*/ 	.short	(.L_1 - .L_0)
	.align		4
.L_0:
        /*0004*/ 	.word	index@(_Z10matrix_addPKfS0_Pfi)
        /*0008*/ 	.word	0x0000000c


	//----- nvinfo : EIATTR_FRAME_SIZE
	.align		4
.L_1:
        /*000c*/ 	.byte	0x04, 0x11
        /*000e*/ 	.short	(.L_3 - .L_2)
	.align		4
.L_2:
        /*0010*/ 	.word	index@(_Z10matrix_addPKfS0_Pfi)
        /*0014*/ 	.word	0x00000000


	//----- nvinfo : EIATTR_MIN_STACK_SIZE
	.align		4
.L_3:
        /*0018*/ 	.byte	0x04, 0x12
        /*001a*/ 	.short	(.L_5 - .L_4)
	.align		4
.L_4:
        /*001c*/ 	.word	index@(_Z10matrix_addPKfS0_Pfi)
        /*0020*/ 	.word	0x00000000
.L_5:


//--------------------- .nv.compat                --------------------------
	.section	.nv.compat,"",@"SHT_CUDA_COMPAT_INFO"
	.align	4
        /*0000*/ 	.byte	0x02, 0x09, 0x00, 0x00, 0x02, 0x02, 0x01, 0x00, 0x02, 0x05, 0x05, 0x00, 0x03, 0x07, 0x01, 0x01
        /*0010*/ 	.byte	0x02, 0x03, 0x00, 0x00, 0x02, 0x06, 0x01, 0x00, 0x04, 0x0b, 0x08, 0x00, 0x09, 0x00, 0x00, 0x00
        /*0020*/ 	.byte	0x00, 0x00, 0x00, 0x00


//--------------------- .nv.info._Z10matrix_addPKfS0_Pfi --------------------------
	.section	.nv.info._Z10matrix_addPKfS0_Pfi,"",@"SHT_CUDA_INFO"
	.sectionflags	@""
	.align	4


	//----- nvinfo : EIATTR_CUDA_API_VERSION
	.align		4
        /*0000*/ 	.byte	0x04, 0x37
        /*0002*/ 	.short	(.L_7 - .L_6)
.L_6:
        /*0004*/ 	.word	0x00000082


	//----- nvinfo : EIATTR_KPARAM_INFO
	.align		4
.L_7:
        /*0008*/ 	.byte	0x04, 0x17
        /*000a*/ 	.short	(.L_9 - .L_8)
.L_8:
        /*000c*/ 	.word	0x00000000
        /*0010*/ 	.short	0x0003
        /*0012*/ 	.short	0x0018
        /*0014*/ 	.byte	0x00, 0xf0, 0x11, 0x00


	//----- nvinfo : EIATTR_KPARAM_INFO
	.align		4
.L_9:
        /*0018*/ 	.byte	0x04, 0x17
        /*001a*/ 	.short	(.L_11 - .L_10)
.L_10:
        /*001c*/ 	.word	0x00000000
        /*0020*/ 	.short	0x0002
        /*0022*/ 	.short	0x0010
        /*0024*/ 	.byte	0x00, 0xf5, 0x21, 0x00


	//----- nvinfo : EIATTR_KPARAM_INFO
	.align		4
.L_11:
        /*0028*/ 	.byte	0x04, 0x17
        /*002a*/ 	.short	(.L_13 - .L_12)
.L_12:
        /*002c*/ 	.word	0x00000000
        /*0030*/ 	.short	0x0001
        /*0032*/ 	.short	0x0008
        /*0034*/ 	.byte	0x00, 0xf5, 0x21, 0x00


	//----- nvinfo : EIATTR_KPARAM_INFO
	.align		4
.L_13:
        /*0038*/ 	.byte	0x04, 0x17
        /*003a*/ 	.short	(.L_15 - .L_14)
.L_14:
        /*003c*/ 	.word	0x00000000
        /*0040*/ 	.short	0x0000
        /*0042*/ 	.short	0x0000
        /*0044*/ 	.byte	0x00, 0xf5, 0x21, 0x00


	//----- nvinfo : EIATTR_SPARSE_MMA_MASK
	.align		4
.L_15:
        /*0048*/ 	.byte	0x03, 0x50
        /*004a*/ 	.short	0x0000


	//----- nvinfo : EIATTR_MAXREG_COUNT
	.align		4
        /*004c*/ 	.byte	0x03, 0x1b
        /*004e*/ 	.short	0x00ff


	//----- nvinfo : EIATTR_MERCURY_ISA_VERSION
	.align		4
        /*0050*/ 	.byte	0x03, 0x5f
        /*0052*/ 	.short	0x0101


	//----- nvinfo : EIATTR_VRC_CTA_INIT_COUNT
	.align		4
        /*0054*/ 	.byte	0x02, 0x4a
	.zero		1
	.zero		1


	//----- nvinfo : EIATTR_EXIT_INSTR_OFFSETS
	.align		4
        /*0058*/ 	.byte	0x04, 0x1c
        /*005a*/ 	.short	(.L_17 - .L_16)


	//   ....[0]....
.L_16:
        /*005c*/ 	.word	0x00000070


	//   ....[1]....
        /*0060*/ 	.word	0x00000130


	//----- nvinfo : EIATTR_CBANK_PARAM_SIZE
	.align		4
.L_17:
        /*0064*/ 	.byte	0x03, 0x19
        /*0066*/ 	.short	0x001c


	//----- nvinfo : EIATTR_PARAM_CBANK
	.align		4
        /*0068*/ 	.byte	0x04, 0x0a
        /*006a*/ 	.short	(.L_19 - .L_18)
	.align		4
.L_18:
        /*006c*/ 	.word	index@(.nv.constant0._Z10matrix_addPKfS0_Pfi)
        /*0070*/ 	.short	0x0380
        /*0072*/ 	.short	0x001c


	//----- nvinfo : EIATTR_SW_WAR
	.align		4
.L_19:
        /*0074*/ 	.byte	0x04, 0x36
        /*0076*/ 	.short	(.L_21 - .L_20)
.L_20:
        /*0078*/ 	.word	0x00000008
.L_21:


//--------------------- .nv.callgraph             --------------------------
	.section	.nv.callgraph,"",@"SHT_CUDA_CALLGRAPH"
	.align	4
	.sectionentsize	8
	.align		4
        /*0000*/ 	.word	0x00000000
	.align		4
        /*0004*/ 	.word	0xffffffff
	.align		4
        /*0008*/ 	.word	0x00000000
	.align		4
        /*000c*/ 	.word	0xfffffffe
	.align		4
        /*0010*/ 	.word	0x00000000
	.align		4
        /*0014*/ 	.word	0xfffffffd
	.align		4
        /*0018*/ 	.word	0x00000000
	.align		4
        /*001c*/ 	.word	0xfffffffc


//--------------------- .text._Z10matrix_addPKfS0_Pfi --------------------------
	.section	.text._Z10matrix_addPKfS0_Pfi,"ax",@progbits
	.align	128
        .global         _Z10matrix_addPKfS0_Pfi
        .type           _Z10matrix_addPKfS0_Pfi,@function
        .size           _Z10matrix_addPKfS0_Pfi,(.L_x_1 - _Z10matrix_addPKfS0_Pfi)
        .other          _Z10matrix_addPKfS0_Pfi,@"STO_CUDA_ENTRY STV_DEFAULT"
_Z10matrix_addPKfS0_Pfi:
.text._Z10matrix_addPKfS0_Pfi:
[----:B------:R-:W-:Y:S01]  /*0000*/  LDC R1, c[0x0][0x37c] ;  /* 0x0000df00ff017b82 */ /* 0x000fe20000000800 */
[----:B------:R-:W0:Y:S07]  /*0010*/  S2R R0, SR_TID.X ;  /* 0x0000000000007919 */ /* 0x000e2e0000002100 */
[----:B------:R-:W0:Y:S01]  /*0020*/  S2UR UR4, SR_CTAID.X ;  /* 0x00000000000479c3 */ /* 0x000e220000002500 */
[----:B------:R-:W1:Y:S07]  /*0030*/  LDCU UR5, c[0x0][0x398] ;  /* 0x00007300ff0577ac */ /* 0x000e6e0008000800 */
[----:B------:R-:W0:Y:S02]  /*0040*/  LDC R9, c[0x0][0x360] ;  /* 0x0000d800ff097b82 */ /* 0x000e240000000800 */
[----:B0-----:R-:W-:-:S05]  /*0050*/  IMAD R9, R9, UR4, R0 ;  /* 0x0000000409097c24 */ /* 0x001fca000f8e0200 */
[----:B-1----:R-:W-:-:S13]  /*0060*/  ISETP.GE.AND P0, PT, R9, UR5, PT ;  /* 0x0000000509007c0c */ /* 0x002fda000bf06270 */
[----:B------:R-:W-:Y:S05]  /*0070*/  @P0 EXIT ;  /* 0x000000000000094d */ /* 0x000fea0003800000 */
[----:B------:R-:W0:Y:S01]  /*0080*/  LDC.64 R2, c[0x0][0x380] ;  /* 0x0000e000ff027b82 */ /* 0x000e220000000a00 */
[----:B------:R-:W1:Y:S07]  /*0090*/  LDCU.64 UR4, c[0x0][0x358] ;  /* 0x00006b00ff0477ac */ /* 0x000e6e0008000a00 */
[----:B------:R-:W2:Y:S08]  /*00a0*/  LDC.64 R4, c[0x0][0x388] ;  /* 0x0000e200ff047b82 */ /* 0x000eb00000000a00 */
[----:B------:R-:W3:Y:S01]  /*00b0*/  LDC.64 R6, c[0x0][0x390] ;  /* 0x0000e400ff067b82 */ /* 0x000ee20000000a00 */
[----:B0-----:R-:W-:-:S06]  /*00c0*/  IMAD.WIDE R2, R9, 0x4, R2 ;  /* 0x0000000409027825 */ /* 0x001fcc00078e0202 */
[----:B-1----:R-:W4:Y:S01]  /*00d0*/  LDG.E R2, desc[UR4][R2.64] ;  /* 0x0000000402027981 */ /* 0x002f22000c1e1900 */
[----:B--2---:R-:W-:-:S06]  /*00e0*/  IMAD.WIDE R4, R9, 0x4, R4 ;  /* 0x0000000409047825 */ /* 0x004fcc00078e0204 */
[----:B------:R-:W4:Y:S01]  /*00f0*/  LDG.E R5, desc[UR4][R4.64] ;  /* 0x0000000404057981 */ /* 0x000f22000c1e1900 */
[----:B---3--:R-:W-:-:S04]  /*0100*/  IMAD.WIDE R6, R9, 0x4, R6 ;  /* 0x0000000409067825 */ /* 0x008fc800078e0206 */
[----:B----4-:R-:W-:-:S05]  /*0110*/  FADD R9, R2, R5 ;  /* 0x0000000502097221 */ /* 0x010fca0000000000 */
[----:B------:R-:W-:Y:S01]  /*0120*/  STG.E desc[UR4][R6.64], R9 ;  /* 0x0000000906007986 */ /* 0x000fe2000c101904 */
[----:B------:R-:W-:Y:S05]  /*0130*/  EXIT ;  /* 0x000000000000794d */ /* 0x000fea0003800000 */
.L_x_0:
[----:B------:R-:W-:-:S00]  /*0140*/  BRA `(.L_x_0) ;  /* 0xfffffffc00fc7947 */ /* 0x000fc0000383ffff */
[----:B------:R-:W-:-:S00]  /*0150*/  NOP ;  /* 0x0000000000007918 */ /* 0x000fc00000000000 */
        /* <DEDUP_REMOVED lines=10> */
.L_x_1:


//--------------------- .nv.shared.reserved.0     --------------------------
	.section	.nv.shared.reserved.0,"aw",@nobits
	.weak		__nv_reservedSMEM_offset_0_alias
	.size		__nv_reservedSMEM_offset_0_alias, 0, 64
	.other		__nv_reservedSMEM_offset_0_alias,@"STO_CUDA_RESERVED_SHARED STV_DEFAULT"
__nv_reservedSMEM_offset_0_alias:
	.zero		0
	.zero		64


//--------------------- .nv.constant0._Z10matrix_addPKfS0_Pfi --------------------------
	.section	.nv.constant0._Z10matrix_addPKfS0_Pfi,"a",@progbits
	.sectionflags	@""
	.align	4
.nv.constant0._Z10matrix_addPKfS0_Pfi:
	.zero		924


//--------------------- SYMBOLS --------------------------

	.type		.nv.reservedSmem.offset0,@object
	.size		.nv.reservedSmem.offset0,0x4
